//
// Generated by NVIDIA NVVM Compiler
//
// Compiler Build ID: CL-36424714
// Cuda compilation tools, release 13.0, V13.0.88
// Based on NVVM 20.0.0
//

.version 9.0
.target sm_100
.address_size 64

	// .globl	_Z10hello_cudav
.extern .func  (.param .b32 func_retval0) vprintf
(
	.param .b64 vprintf_param_0,
	.param .b64 vprintf_param_1
)
;
.global .align 1 .b8 $str[12] = {104, 101, 108, 108, 111, 32, 99, 117, 100, 97, 33};

.visible .entry _Z10hello_cudav()
{
	.reg .b32 	%r<3>;
	.reg .b64 	%rd<3>;

	mov.u64 	%rd1, $str;
	cvta.global.u64 	%rd2, %rd1;
	{ // callseq 0, 0
	.param .b64 param0;
	st.param.b64 	[param0], %rd2;
	.param .b64 param1;
	st.param.b64 	[param1], 0;
	.param .b32 retval0;
	call.uni (retval0), 
	vprintf, 
	(
	param0, 
	param1
	);
	ld.param.b32 	%r1, [retval0];
	} // callseq 0
	ret;

}


// ===== COMPILED SASS (sm_100) =====

	.target	sm_100

	.elftype	@"ET_EXEC"


//--------------------- .note.nv.tkinfo           --------------------------
	.section	.note.nv.tkinfo,"",@"SHT_NOTE"
	.sectionflags	@"SHF_NOTE_NV_TKINFO"
	.tkinfo
        /*0018*/ 	.word	0x00000002
        /*0030*/ 	.string	""
        /*0030*/ 	.string	"ptxas"
        /*0030*/ 	.string	"Cuda compilation tools, release 13.0, V13.0.88"
        /*0030*/ 	.string	"Build cuda_13.0.r13.0/compiler.36424714_0"
        /*0030*/ 	.string	"-arch sm_100 -m 64 "



//--------------------- .note.nv.cuinfo           --------------------------
	.section	.note.nv.cuinfo,"",@"SHT_NOTE"
	.sectionflags	@"SHF_NOTE_NV_CUINFO"
        /*0018*/ 	.short	0x0002
        /*001a*/ 	.short	0x0064
        /*001c*/ 	.short	0x0082
	.zero		2


//--------------------- .nv.info                  --------------------------
	.section	.nv.info,"",@"SHT_CUDA_INFO"
	.align	4


	//----- nvinfo : EIATTR_REGCOUNT
	.align		4
        /*0000*/ 	.byte	0x04, 0x2f
        /*0002*/ 	.short	(.L_2 - .L_1)
	.align		4
.L_1:
        /*0004*/ 	.word	index@(_Z10hello_cudav)
        /*0008*/ 	.word	0x00000018


	//----- nvinfo : EIATTR_FRAME_SIZE
	.align		4
.L_2:
        /*000c*/ 	.byte	0x04, 0x11
        /*000e*/ 	.short	(.L_4 - .L_3)
	.align		4
.L_3:
        /*0010*/ 	.word	index@(_Z10hello_cudav)
        /*0014*/ 	.word	0x00000000


	//----- nvinfo : EIATTR_MIN_STACK_SIZE
	.align		4
.L_4:
        /*0018*/ 	.byte	0x04, 0x12
        /*001a*/ 	.short	(.L_6 - .L_5)
	.align		4
.L_5:
        /*001c*/ 	.word	index@(_Z10hello_cudav)
        /*0020*/ 	.word	0x00000000
.L_6:


//--------------------- .nv.compat                --------------------------
	.section	.nv.compat,"",@"SHT_CUDA_COMPAT_INFO"
	.align	4
        /*0000*/ 	.byte	0x02, 0x09, 0x00, 0x00, 0x02, 0x02, 0x01, 0x00, 0x02, 0x05, 0x05, 0x00, 0x03, 0x07, 0x01, 0x01
        /*0010*/ 	.byte	0x02, 0x03, 0x00, 0x00, 0x02, 0x06, 0x01, 0x00, 0x04, 0x0b, 0x08, 0x00, 0x09, 0x00, 0x00, 0x00
        /*0020*/ 	.byte	0x00, 0x00, 0x00, 0x00


//--------------------- .nv.info._Z10hello_cudav  --------------------------
	.section	.nv.info._Z10hello_cudav,"",@"SHT_CUDA_INFO"
	.sectionflags	@""
	.align	4


	//----- nvinfo : EIATTR_CUDA_API_VERSION
	.align		4
        /*0000*/ 	.byte	0x04, 0x37
        /*0002*/ 	.short	(.L_8 - .L_7)
.L_7:
        /*0004*/ 	.word	0x00000082


	//----- nvinfo : EIATTR_SPARSE_MMA_MASK
	.align		4
.L_8:
        /*0008*/ 	.byte	0x03, 0x50
        /*000a*/ 	.short	0x0000


	//----- nvinfo : EIATTR_MAXREG_COUNT
	.align		4
        /*000c*/ 	.byte	0x03, 0x1b
        /*000e*/ 	.short	0x00ff


	//----- nvinfo : EIATTR_EXTERNS
	.align		4
        /*0010*/ 	.byte	0x04, 0x0f
        /*0012*/ 	.short	(.L_10 - .L_9)


	//   ....[0]....
	.align		4
.L_9:
        /*0014*/ 	.word	index@(vprintf)


	//----- nvinfo : EIATTR_MERCURY_ISA_VERSION
	.align		4
.L_10:
        /*0018*/ 	.byte	0x03, 0x5f
        /*001a*/ 	.short	0x0101


	//----- nvinfo : EIATTR_VRC_CTA_INIT_COUNT
	.align		4
        /*001c*/ 	.byte	0x02, 0x4a
	.zero		1
	.zero		1


	//----- nvinfo : EIATTR_SYSCALL_OFFSETS
	.align		4
        /*0020*/ 	.byte	0x04, 0x46
        /*0022*/ 	.short	(.L_12 - .L_11)


	//   ....[0]....
.L_11:
        /*0024*/ 	.word	0x00000080


	//----- nvinfo : EIATTR_EXIT_INSTR_OFFSETS
	.align		4
.L_12:
        /*0028*/ 	.byte	0x04, 0x1c
        /*002a*/ 	.short	(.L_14 - .L_13)


	//   ....[0]....
.L_13:
        /*002c*/ 	.word	0x00000090


	//----- nvinfo : EIATTR_SW_WAR
	.align		4
.L_14:
        /*0030*/ 	.byte	0x04, 0x36
        /*0032*/ 	.short	(.L_16 - .L_15)
.L_15:
        /*0034*/ 	.word	0x00000008
.L_16:


//--------------------- .nv.callgraph             --------------------------
	.section	.nv.callgraph,"",@"SHT_CUDA_CALLGRAPH"
	.align	4
	.sectionentsize	8
	.align		4
        /*0000*/ 	.word	0x00000000
	.align		4
        /*0004*/ 	.word	0xffffffff
	.align		4
        /*0008*/ 	.word	index@(_Z10hello_cudav)
	.align		4
        /*000c*/ 	.word	index@(vprintf)
	.align		4
        /*0010*/ 	.word	0x00000000
	.align		4
        /*0014*/ 	.word	0xfffffffe
	.align		4
        /*0018*/ 	.word	0x00000000
	.align		4
        /*001c*/ 	.word	0xfffffffd
	.align		4
        /*0020*/ 	.word	0x00000000
	.align		4
        /*0024*/ 	.word	0xfffffffc


//--------------------- .nv.constant4             --------------------------
	.section	.nv.constant4,"a",@progbits
	.align	8
	.align		8
.nv.constant4:
        /*0000*/ 	.dword	vprintf
	.align		8
        /*0008*/ 	.dword	$str


//--------------------- .text._Z10hello_cudav     --------------------------
	.section	.text._Z10hello_cudav,"ax",@progbits
	.align	128
        .global         _Z10hello_cudav
        .type           _Z10hello_cudav,@function
        .size           _Z10hello_cudav,(.L_x_2 - _Z10hello_cudav)
        .other          _Z10hello_cudav,@"STO_CUDA_ENTRY STV_DEFAULT"
_Z10hello_cudav:
.text._Z10hello_cudav:
[----:B------:R-:W0:Y:S01]  /*0000*/  LDC R1, c[0x0][0x37c] ;  /* 0x0000df00ff017b82 */ /* 0x000e220000000800 */
[----:B------:R-:W-:Y:S01]  /*0010*/  MOV R0, 0x0 ;  /* 0x0000000000007802 */ /* 0x000fe20000000f00 */
[----:B------:R-:W1:Y:S01]  /*0020*/  LDCU.64 UR4, c[0x4][0x8] ;  /* 0x01000100ff0477ac */ /* 0x000e620008000a00 */
[----:B------:R-:W-:-:S05]  /*0030*/  CS2R R6, SRZ ;  /* 0x0000000000067805 */ /* 0x000fca000001ff00 */
[----:B------:R2:W3:Y:S01]  /*0040*/  LDC.64 R2, c[0x4][R0] ;  /* 0x0100000000027b82 */ /* 0x0004e20000000a00 */
[----:B-1----:R-:W-:Y:S02]  /*0050*/  IMAD.U32 R4, RZ, RZ, UR4 ;  /* 0x00000004ff047e24 */ /* 0x002fe4000f8e00ff */
[----:B--2---:R-:W-:-:S07]  /*0060*/  IMAD.U32 R5, RZ, RZ, UR5 ;  /* 0x00000005ff057e24 */ /* 0x004fce000f8e00ff */
[----:B------:R-:W-:-:S07]  /*0070*/  LEPC R20, `(.L_x_0) ;  /* 0x000000001014794e */ /* 0x000fce0000000000 */
[----:B0--3--:R-:W-:Y:S05]  /*0080*/  CALL.ABS.NOINC R2 ;  /* 0x0000000002007343 */ /* 0x009fea0003c00000 */
.L_x_0:
[----:B------:R-:W-:Y:S05]  /*0090*/  EXIT ;  /* 0x000000000000794d */ /* 0x000fea0003800000 */
.L_x_1:
[----:B------:R-:W-:-:S00]  /*00a0*/  BRA `(.L_x_1) ;  /* 0xfffffffc00fc7947 */ /* 0x000fc0000383ffff */
[----:B------:R-:W-:-:S00]  /*00b0*/  NOP ;  /* 0x0000000000007918 */ /* 0x000fc00000000000 */
        /* <DEDUP_REMOVED lines=12> */
.L_x_2:


//--------------------- .nv.global.init           --------------------------
	.section	.nv.global.init,"aw",@progbits
.nv.global.init:
	.type		$str,@object
	.size		$str,(.L_0 - $str)
$str:
        /*0000*/ 	.byte	0x68, 0x65, 0x6c, 0x6c, 0x6f, 0x20, 0x63, 0x75, 0x64, 0x61, 0x21, 0x00
.L_0:


//--------------------- .nv.shared.reserved.0     --------------------------
	.section	.nv.shared.reserved.0,"aw",@nobits
	.weak		__nv_reservedSMEM_offset_0_alias
	.size		__nv_reservedSMEM_offset_0_alias, 0, 64
	.other		__nv_reservedSMEM_offset_0_alias,@"STO_CUDA_RESERVED_SHARED STV_DEFAULT"
__nv_reservedSMEM_offset_0_alias:
	.zero		0
	.zero		64


//--------------------- .nv.constant0._Z10hello_cudav --------------------------
	.section	.nv.constant0._Z10hello_cudav,"a",@progbits
	.sectionflags	@""
	.align	4
.nv.constant0._Z10hello_cudav:
	.zero		896


//--------------------- SYMBOLS --------------------------

	.type		.nv.reservedSmem.offset0,@object
	.size		.nv.reservedSmem.offset0,0x4
	.type		vprintf,@function
